//
// Generated by NVIDIA NVVM Compiler
//
// Compiler Build ID: CL-36424714
// Cuda compilation tools, release 13.0, V13.0.88
// Based on NVVM 20.0.0
//

.version 9.0
.target sm_100
.address_size 64

	// .globl	default_function_kernel0
// _ZZ24default_function_kernel0E20placeholder_d_shared has been demoted
// _ZZ24default_function_kernel0E18placeholder_shared has been demoted

.visible .entry default_function_kernel0(
	.param .u64 .ptr .align 1 default_function_kernel0_param_0,
	.param .u64 .ptr .align 1 default_function_kernel0_param_1,
	.param .u64 .ptr .align 1 default_function_kernel0_param_2
)
.maxntid 32
{
	.reg .pred 	%p<3>;
	.reg .b16 	%rs<3>;
	.reg .b32 	%r<49>;
	.reg .b32 	%f<186>;
	.reg .b64 	%rd<13>;
	// demoted variable
	.shared .align 4 .b8 _ZZ24default_function_kernel0E20placeholder_d_shared[4096];
	// demoted variable
	.shared .align 4 .b8 _ZZ24default_function_kernel0E18placeholder_shared[8192];
	ld.param.u64 	%rd4, [default_function_kernel0_param_0];
	ld.param.u64 	%rd5, [default_function_kernel0_param_1];
	ld.param.u64 	%rd3, [default_function_kernel0_param_2];
	cvta.to.global.u64 	%rd1, %rd5;
	cvta.to.global.u64 	%rd2, %rd4;
	mov.u32 	%r1, %tid.x;
	shl.b32 	%r17, %r1, 4;
	mov.u32 	%r18, _ZZ24default_function_kernel0E20placeholder_d_shared;
	add.s32 	%r2, %r18, %r17;
	mov.u32 	%r3, %ctaid.x;
	shl.b32 	%r19, %r3, 8;
	and.b32  	%r20, %r19, 2147475456;
	shl.b32 	%r21, %r1, 2;
	or.b32  	%r4, %r20, %r21;
	mov.u32 	%r22, _ZZ24default_function_kernel0E18placeholder_shared;
	add.s32 	%r5, %r22, %r17;
	shl.b32 	%r23, %r3, 12;
	and.b32  	%r24, %r23, 2146959360;
	and.b32  	%r6, %r3, 31;
	shl.b32 	%r25, %r3, 14;
	and.b32  	%r26, %r25, 507904;
	or.b32  	%r27, %r26, %r21;
	or.b32  	%r7, %r27, %r24;
	shl.b32 	%r28, %r1, 7;
	and.b32  	%r29, %r28, 2048;
	add.s32 	%r30, %r29, %r18;
	add.s32 	%r8, %r30, 1024;
	cvt.u16.u32 	%rs1, %r1;
	and.b16  	%rs2, %rs1, 15;
	mul.wide.u16 	%r31, %rs2, 512;
	add.s32 	%r32, %r31, %r22;
	add.s32 	%r9, %r32, 16;
	mov.b32 	%r46, 0;
	mov.f32 	%f182, 0f00000000;
	mov.f32 	%f183, %f182;
	mov.f32 	%f184, %f182;
	mov.f32 	%f185, %f182;
$L__BB0_1:
	bar.sync 	0;
	shl.b32 	%r34, %r46, 7;
	add.s32 	%r35, %r4, %r34;
	mul.wide.u32 	%rd6, %r35, 4;
	add.s64 	%rd7, %rd2, %rd6;
	ld.global.nc.v4.f32 	{%f14, %f15, %f16, %f17}, [%rd7];
	st.shared.v4.f32 	[%r2], {%f14, %f15, %f16, %f17};
	ld.global.nc.v4.f32 	{%f18, %f19, %f20, %f21}, [%rd7+4096];
	st.shared.v4.f32 	[%r2+512], {%f18, %f19, %f20, %f21};
	ld.global.nc.v4.f32 	{%f22, %f23, %f24, %f25}, [%rd7+8192];
	st.shared.v4.f32 	[%r2+1024], {%f22, %f23, %f24, %f25};
	ld.global.nc.v4.f32 	{%f26, %f27, %f28, %f29}, [%rd7+12288];
	st.shared.v4.f32 	[%r2+1536], {%f26, %f27, %f28, %f29};
	ld.global.nc.v4.f32 	{%f30, %f31, %f32, %f33}, [%rd7+16384];
	st.shared.v4.f32 	[%r2+2048], {%f30, %f31, %f32, %f33};
	ld.global.nc.v4.f32 	{%f34, %f35, %f36, %f37}, [%rd7+20480];
	st.shared.v4.f32 	[%r2+2560], {%f34, %f35, %f36, %f37};
	ld.global.nc.v4.f32 	{%f38, %f39, %f40, %f41}, [%rd7+24576];
	st.shared.v4.f32 	[%r2+3072], {%f38, %f39, %f40, %f41};
	ld.global.nc.v4.f32 	{%f42, %f43, %f44, %f45}, [%rd7+28672];
	st.shared.v4.f32 	[%r2+3584], {%f42, %f43, %f44, %f45};
	add.s32 	%r36, %r7, %r34;
	mul.wide.u32 	%rd8, %r36, 4;
	add.s64 	%rd9, %rd1, %rd8;
	ld.global.nc.v4.f32 	{%f46, %f47, %f48, %f49}, [%rd9];
	st.shared.v4.f32 	[%r5], {%f46, %f47, %f48, %f49};
	ld.global.nc.v4.f32 	{%f50, %f51, %f52, %f53}, [%rd9+4096];
	st.shared.v4.f32 	[%r5+512], {%f50, %f51, %f52, %f53};
	ld.global.nc.v4.f32 	{%f54, %f55, %f56, %f57}, [%rd9+8192];
	st.shared.v4.f32 	[%r5+1024], {%f54, %f55, %f56, %f57};
	ld.global.nc.v4.f32 	{%f58, %f59, %f60, %f61}, [%rd9+12288];
	st.shared.v4.f32 	[%r5+1536], {%f58, %f59, %f60, %f61};
	ld.global.nc.v4.f32 	{%f62, %f63, %f64, %f65}, [%rd9+16384];
	st.shared.v4.f32 	[%r5+2048], {%f62, %f63, %f64, %f65};
	ld.global.nc.v4.f32 	{%f66, %f67, %f68, %f69}, [%rd9+20480];
	st.shared.v4.f32 	[%r5+2560], {%f66, %f67, %f68, %f69};
	ld.global.nc.v4.f32 	{%f70, %f71, %f72, %f73}, [%rd9+24576];
	st.shared.v4.f32 	[%r5+3072], {%f70, %f71, %f72, %f73};
	ld.global.nc.v4.f32 	{%f74, %f75, %f76, %f77}, [%rd9+28672];
	st.shared.v4.f32 	[%r5+3584], {%f74, %f75, %f76, %f77};
	ld.global.nc.v4.f32 	{%f78, %f79, %f80, %f81}, [%rd9+32768];
	st.shared.v4.f32 	[%r5+4096], {%f78, %f79, %f80, %f81};
	ld.global.nc.v4.f32 	{%f82, %f83, %f84, %f85}, [%rd9+36864];
	st.shared.v4.f32 	[%r5+4608], {%f82, %f83, %f84, %f85};
	ld.global.nc.v4.f32 	{%f86, %f87, %f88, %f89}, [%rd9+40960];
	st.shared.v4.f32 	[%r5+5120], {%f86, %f87, %f88, %f89};
	ld.global.nc.v4.f32 	{%f90, %f91, %f92, %f93}, [%rd9+45056];
	st.shared.v4.f32 	[%r5+5632], {%f90, %f91, %f92, %f93};
	ld.global.nc.v4.f32 	{%f94, %f95, %f96, %f97}, [%rd9+49152];
	st.shared.v4.f32 	[%r5+6144], {%f94, %f95, %f96, %f97};
	ld.global.nc.v4.f32 	{%f98, %f99, %f100, %f101}, [%rd9+53248];
	st.shared.v4.f32 	[%r5+6656], {%f98, %f99, %f100, %f101};
	ld.global.nc.v4.f32 	{%f102, %f103, %f104, %f105}, [%rd9+57344];
	st.shared.v4.f32 	[%r5+7168], {%f102, %f103, %f104, %f105};
	ld.global.nc.v4.f32 	{%f106, %f107, %f108, %f109}, [%rd9+61440];
	st.shared.v4.f32 	[%r5+7680], {%f106, %f107, %f108, %f109};
	bar.sync 	0;
	mov.b32 	%r48, 1024;
	mov.u32 	%r47, %r8;
$L__BB0_2:
	ld.shared.f32 	%f110, [%r47+-1024];
	add.s32 	%r37, %r9, %r48;
	ld.shared.f32 	%f111, [%r37+-1040];
	fma.rn.f32 	%f112, %f110, %f111, %f185;
	ld.shared.f32 	%f113, [%r47+-512];
	fma.rn.f32 	%f114, %f113, %f111, %f184;
	ld.shared.f32 	%f115, [%r47+-1020];
	ld.shared.f32 	%f116, [%r37+-1036];
	fma.rn.f32 	%f117, %f115, %f116, %f112;
	ld.shared.f32 	%f118, [%r47+-508];
	fma.rn.f32 	%f119, %f118, %f116, %f114;
	ld.shared.f32 	%f120, [%r47+-1016];
	ld.shared.f32 	%f121, [%r37+-1032];
	fma.rn.f32 	%f122, %f120, %f121, %f117;
	ld.shared.f32 	%f123, [%r47+-504];
	fma.rn.f32 	%f124, %f123, %f121, %f119;
	ld.shared.f32 	%f125, [%r47+-1012];
	ld.shared.f32 	%f126, [%r37+-1028];
	fma.rn.f32 	%f127, %f125, %f126, %f122;
	ld.shared.f32 	%f128, [%r47+-500];
	fma.rn.f32 	%f129, %f128, %f126, %f124;
	ld.shared.f32 	%f130, [%r47];
	fma.rn.f32 	%f131, %f130, %f111, %f183;
	ld.shared.f32 	%f132, [%r47+512];
	fma.rn.f32 	%f133, %f132, %f111, %f182;
	ld.shared.f32 	%f134, [%r47+4];
	fma.rn.f32 	%f135, %f134, %f116, %f131;
	ld.shared.f32 	%f136, [%r47+516];
	fma.rn.f32 	%f137, %f136, %f116, %f133;
	ld.shared.f32 	%f138, [%r47+8];
	fma.rn.f32 	%f139, %f138, %f121, %f135;
	ld.shared.f32 	%f140, [%r47+520];
	fma.rn.f32 	%f141, %f140, %f121, %f137;
	ld.shared.f32 	%f142, [%r47+12];
	fma.rn.f32 	%f143, %f142, %f126, %f139;
	ld.shared.f32 	%f144, [%r47+524];
	fma.rn.f32 	%f145, %f144, %f126, %f141;
	ld.shared.f32 	%f146, [%r47+-1008];
	ld.shared.f32 	%f147, [%r37+-1024];
	fma.rn.f32 	%f148, %f146, %f147, %f127;
	ld.shared.f32 	%f149, [%r47+-496];
	fma.rn.f32 	%f150, %f149, %f147, %f129;
	ld.shared.f32 	%f151, [%r47+-1004];
	ld.shared.f32 	%f152, [%r37+-1020];
	fma.rn.f32 	%f153, %f151, %f152, %f148;
	ld.shared.f32 	%f154, [%r47+-492];
	fma.rn.f32 	%f155, %f154, %f152, %f150;
	ld.shared.f32 	%f156, [%r47+-1000];
	ld.shared.f32 	%f157, [%r37+-1016];
	fma.rn.f32 	%f158, %f156, %f157, %f153;
	ld.shared.f32 	%f159, [%r47+-488];
	fma.rn.f32 	%f160, %f159, %f157, %f155;
	ld.shared.f32 	%f161, [%r47+-996];
	ld.shared.f32 	%f162, [%r37+-1012];
	fma.rn.f32 	%f185, %f161, %f162, %f158;
	ld.shared.f32 	%f163, [%r47+-484];
	fma.rn.f32 	%f184, %f163, %f162, %f160;
	ld.shared.f32 	%f164, [%r47+16];
	fma.rn.f32 	%f165, %f164, %f147, %f143;
	ld.shared.f32 	%f166, [%r47+528];
	fma.rn.f32 	%f167, %f166, %f147, %f145;
	ld.shared.f32 	%f168, [%r47+20];
	fma.rn.f32 	%f169, %f168, %f152, %f165;
	ld.shared.f32 	%f170, [%r47+532];
	fma.rn.f32 	%f171, %f170, %f152, %f167;
	ld.shared.f32 	%f172, [%r47+24];
	fma.rn.f32 	%f173, %f172, %f157, %f169;
	ld.shared.f32 	%f174, [%r47+536];
	fma.rn.f32 	%f175, %f174, %f157, %f171;
	ld.shared.f32 	%f176, [%r47+28];
	fma.rn.f32 	%f183, %f176, %f162, %f173;
	ld.shared.f32 	%f177, [%r47+540];
	fma.rn.f32 	%f182, %f177, %f162, %f175;
	add.s32 	%r48, %r48, 32;
	add.s32 	%r47, %r47, 32;
	setp.ne.s32 	%p1, %r48, 1536;
	@%p1 bra 	$L__BB0_2;
	add.s32 	%r46, %r46, 1;
	setp.ne.s32 	%p2, %r46, 8;
	@%p2 bra 	$L__BB0_1;
	shl.b32 	%r38, %r3, 7;
	and.b32  	%r39, %r38, 2147479552;
	or.b32  	%r41, %r28, %r1;
	shl.b32 	%r42, %r6, 4;
	and.b32  	%r43, %r41, 2063;
	or.b32  	%r44, %r43, %r39;
	or.b32  	%r45, %r44, %r42;
	cvta.to.global.u64 	%rd10, %rd3;
	mul.wide.u32 	%rd11, %r45, 4;
	add.s64 	%rd12, %rd10, %rd11;
	st.global.f32 	[%rd12], %f185;
	st.global.f32 	[%rd12+2048], %f184;
	st.global.f32 	[%rd12+4096], %f183;
	st.global.f32 	[%rd12+6144], %f182;
	ret;

}


// ===== COMPILED SASS (sm_100) =====

	.target	sm_100

	.elftype	@"ET_EXEC"


//--------------------- .note.nv.tkinfo           --------------------------
	.section	.note.nv.tkinfo,"",@"SHT_NOTE"
	.sectionflags	@"SHF_NOTE_NV_TKINFO"
	.tkinfo
        /*0018*/ 	.word	0x00000002
        /*0030*/ 	.string	""
        /*0030*/ 	.string	"ptxas"
        /*0030*/ 	.string	"Cuda compilation tools, release 13.0, V13.0.88"
        /*0030*/ 	.string	"Build cuda_13.0.r13.0/compiler.36424714_0"
        /*0030*/ 	.string	"-arch sm_100 -m 64 "



//--------------------- .note.nv.cuinfo           --------------------------
	.section	.note.nv.cuinfo,"",@"SHT_NOTE"
	.sectionflags	@"SHF_NOTE_NV_CUINFO"
        /*0018*/ 	.short	0x0002
        /*001a*/ 	.short	0x0064
        /*001c*/ 	.short	0x0082
	.zero		2


//--------------------- .nv.info                  --------------------------
	.section	.nv.info,"",@"SHT_CUDA_INFO"
	.align	4


	//----- nvinfo : EIATTR_REGCOUNT
	.align		4
        /*0000*/ 	.byte	0x04, 0x2f
        /*0002*/ 	.short	(.L_1 - .L_0)
	.align		4
.L_0:
        /*0004*/ 	.word	index@(default_function_kernel0)
        /*0008*/ 	.word	0x0000005c


	//----- nvinfo : EIATTR_FRAME_SIZE
	.align		4
.L_1:
        /*000c*/ 	.byte	0x04, 0x11
        /*000e*/ 	.short	(.L_3 - .L_2)
	.align		4
.L_2:
        /*0010*/ 	.word	index@(default_function_kernel0)
        /*0014*/ 	.word	0x00000000


	//----- nvinfo : EIATTR_MIN_STACK_SIZE
	.align		4
.L_3:
        /*0018*/ 	.byte	0x04, 0x12
        /*001a*/ 	.short	(.L_5 - .L_4)
	.align		4
.L_4:
        /*001c*/ 	.word	index@(default_function_kernel0)
        /*0020*/ 	.word	0x00000000
.L_5:


//--------------------- .nv.compat                --------------------------
	.section	.nv.compat,"",@"SHT_CUDA_COMPAT_INFO"
	.align	4
        /*0000*/ 	.byte	0x02, 0x09, 0x00, 0x00, 0x02, 0x02, 0x01, 0x00, 0x02, 0x05, 0x05, 0x00, 0x03, 0x07, 0x01, 0x01
        /*0010*/ 	.byte	0x02, 0x03, 0x00, 0x00, 0x02, 0x06, 0x01, 0x00, 0x04, 0x0b, 0x08, 0x00, 0x09, 0x00, 0x00, 0x00
        /*0020*/ 	.byte	0x00, 0x00, 0x00, 0x00


//--------------------- .nv.info.default_function_kernel0 --------------------------
	.section	.nv.info.default_function_kernel0,"",@"SHT_CUDA_INFO"
	.sectionflags	@""
	.align	4


	//----- nvinfo : EIATTR_CUDA_API_VERSION
	.align		4
        /*0000*/ 	.byte	0x04, 0x37
        /*0002*/ 	.short	(.L_7 - .L_6)
.L_6:
        /*0004*/ 	.word	0x00000082


	//----- nvinfo : EIATTR_KPARAM_INFO
	.align		4
.L_7:
        /*0008*/ 	.byte	0x04, 0x17
        /*000a*/ 	.short	(.L_9 - .L_8)
.L_8:
        /*000c*/ 	.word	0x00000000
        /*0010*/ 	.short	0x0002
        /*0012*/ 	.short	0x0010
        /*0014*/ 	.byte	0x00, 0xf5, 0x21, 0x00


	//----- nvinfo : EIATTR_KPARAM_INFO
	.align		4
.L_9:
        /*0018*/ 	.byte	0x04, 0x17
        /*001a*/ 	.short	(.L_11 - .L_10)
.L_10:
        /*001c*/ 	.word	0x00000000
        /*0020*/ 	.short	0x0001
        /*0022*/ 	.short	0x0008
        /*0024*/ 	.byte	0x00, 0xf5, 0x21, 0x00


	//----- nvinfo : EIATTR_KPARAM_INFO
	.align		4
.L_11:
        /*0028*/ 	.byte	0x04, 0x17
        /*002a*/ 	.short	(.L_13 - .L_12)
.L_12:
        /*002c*/ 	.word	0x00000000
        /*0030*/ 	.short	0x0000
        /*0032*/ 	.short	0x0000
        /*0034*/ 	.byte	0x00, 0xf5, 0x21, 0x00


	//----- nvinfo : EIATTR_SPARSE_MMA_MASK
	.align		4
.L_13:
        /*0038*/ 	.byte	0x03, 0x50
        /*003a*/ 	.short	0x0000


	//----- nvinfo : EIATTR_MAXREG_COUNT
	.align		4
        /*003c*/ 	.byte	0x03, 0x1b
        /*003e*/ 	.short	0x00ff


	//----- nvinfo : EIATTR_NUM_BARRIERS
	.align		4
        /*0040*/ 	.byte	0x02, 0x4c
        /*0042*/ 	.byte	0x01
	.zero		1


	//----- nvinfo : EIATTR_MERCURY_ISA_VERSION
	.align		4
        /*0044*/ 	.byte	0x03, 0x5f
        /*0046*/ 	.short	0x0101


	//----- nvinfo : EIATTR_VRC_CTA_INIT_COUNT
	.align		4
        /*0048*/ 	.byte	0x02, 0x4a
	.zero		1
	.zero		1


	//----- nvinfo : EIATTR_EXIT_INSTR_OFFSETS
	.align		4
        /*004c*/ 	.byte	0x04, 0x1c
        /*004e*/ 	.short	(.L_15 - .L_14)


	//   ....[0]....
.L_14:
        /*0050*/ 	.word	0x00000920


	//----- nvinfo : EIATTR_MAX_THREADS
	.align		4
.L_15:
        /*0054*/ 	.byte	0x04, 0x05
        /*0056*/ 	.short	(.L_17 - .L_16)
.L_16:
        /*0058*/ 	.word	0x00000020
        /*005c*/ 	.word	0x00000001
        /*0060*/ 	.word	0x00000001


	//----- nvinfo : EIATTR_CBANK_PARAM_SIZE
	.align		4
.L_17:
        /*0064*/ 	.byte	0x03, 0x19
        /*0066*/ 	.short	0x0018


	//----- nvinfo : EIATTR_PARAM_CBANK
	.align		4
        /*0068*/ 	.byte	0x04, 0x0a
        /*006a*/ 	.short	(.L_19 - .L_18)
	.align		4
.L_18:
        /*006c*/ 	.word	index@(.nv.constant0.default_function_kernel0)
        /*0070*/ 	.short	0x0380
        /*0072*/ 	.short	0x0018


	//----- nvinfo : EIATTR_SW_WAR
	.align		4
.L_19:
        /*0074*/ 	.byte	0x04, 0x36
        /*0076*/ 	.short	(.L_21 - .L_20)
.L_20:
        /*0078*/ 	.word	0x00000008
.L_21:


//--------------------- .nv.callgraph             --------------------------
	.section	.nv.callgraph,"",@"SHT_CUDA_CALLGRAPH"
	.align	4
	.sectionentsize	8
	.align		4
        /*0000*/ 	.word	0x00000000
	.align		4
        /*0004*/ 	.word	0xffffffff
	.align		4
        /*0008*/ 	.word	0x00000000
	.align		4
        /*000c*/ 	.word	0xfffffffe
	.align		4
        /*0010*/ 	.word	0x00000000
	.align		4
        /*0014*/ 	.word	0xfffffffd
	.align		4
        /*0018*/ 	.word	0x00000000
	.align		4
        /*001c*/ 	.word	0xfffffffc


//--------------------- .text.default_function_kernel0 --------------------------
	.section	.text.default_function_kernel0,"ax",@progbits
	.align	128
        .global         default_function_kernel0
        .type           default_function_kernel0,@function
        .size           default_function_kernel0,(.L_x_3 - default_function_kernel0)
        .other          default_function_kernel0,@"STO_CUDA_ENTRY STV_DEFAULT"
default_function_kernel0:
.text.default_function_kernel0:
[----:B------:R-:W-:Y:S01]  /*0000*/  LDC R1, c[0x0][0x37c] ;  /* 0x0000df00ff017b82 */ /* 0x000fe20000000800 */
[----:B------:R-:W0:Y:S01]  /*0010*/  S2R R0, SR_TID.X ;  /* 0x0000000000007919 */ /* 0x000e220000002100 */
[----:B------:R-:W-:Y:S01]  /*0020*/  MOV R3, 0x400 ;  /* 0x0000040000037802 */ /* 0x000fe20000000f00 */
[----:B------:R-:W-:Y:S01]  /*0030*/  HFMA2 R85, -RZ, RZ, 0, 0 ;  /* 0x00000000ff557431 */ /* 0x000fe200000001ff */
[----:B------:R-:W-:Y:S01]  /*0040*/  MOV R83, RZ ;  /* 0x000000ff00537202 */ /* 0x000fe20000000f00 */
[----:B------:R-:W1:Y:S01]  /*0050*/  S2R R2, SR_CTAID.X ;  /* 0x0000000000027919 */ /* 0x000e620000002500 */
[----:B------:R-:W-:Y:S01]  /*0060*/  IADD3 R5, PT, PT, R3, 0x1000, RZ ;  /* 0x0000100003057810 */ /* 0x000fe20007ffe0ff */
[----:B------:R-:W2:Y:S01]  /*0070*/  LDCU.64 UR6, c[0x0][0x358] ;  /* 0x00006b00ff0677ac */ /* 0x000ea20008000a00 */
[----:B------:R-:W-:Y:S01]  /*0080*/  MOV R81, RZ ;  /* 0x000000ff00517202 */ /* 0x000fe20000000f00 */
[----:B------:R-:W3:Y:S01]  /*0090*/  S2R R8, SR_CgaCtaId ;  /* 0x0000000000087919 */ /* 0x000ee20000008800 */
[----:B0-----:R-:W-:-:S02]  /*00a0*/  SHF.L.U32 R4, R0, 0x2, RZ ;  /* 0x0000000200047819 */ /* 0x001fc400000006ff */
[----:B------:R-:W-:Y:S02]  /*00b0*/  LOP3.LUT R82, R0, 0xf, RZ, 0xc0, !PT ;  /* 0x0000000f00527812 */ /* 0x000fe400078ec0ff */
[C---:B-1----:R-:W-:Y:S02]  /*00c0*/  SHF.L.U32 R7, R2.reuse, 0xe, RZ ;  /* 0x0000000e02077819 */ /* 0x042fe400000006ff */
[----:B------:R-:W-:Y:S02]  /*00d0*/  SHF.L.U32 R87, R2, 0x8, RZ ;  /* 0x0000000802577819 */ /* 0x000fe400000006ff */
[----:B---3--:R-:W-:Y:S02]  /*00e0*/  LEA R11, R8, R5, 0x18 ;  /* 0x00000005080b7211 */ /* 0x008fe400078ec0ff */
[----:B------:R-:W-:Y:S02]  /*00f0*/  SHF.L.U32 R5, R0, 0x7, RZ ;  /* 0x0000000700057819 */ /* 0x000fe400000006ff */
[----:B------:R-:W-:-:S02]  /*0100*/  SHF.L.U32 R6, R2, 0xc, RZ ;  /* 0x0000000c02067819 */ /* 0x000fc400000006ff */
[----:B------:R-:W-:Y:S02]  /*0110*/  LOP3.LUT R7, R4, 0x7c000, R7, 0xf8, !PT ;  /* 0x0007c00004077812 */ /* 0x000fe400078ef807 */
[----:B------:R-:W-:Y:S02]  /*0120*/  LEA R9, R8, R3, 0x18 ;  /* 0x0000000308097211 */ /* 0x000fe400078ec0ff */
[----:B------:R-:W-:Y:S02]  /*0130*/  LOP3.LUT R80, R5, 0x800, RZ, 0xc0, !PT ;  /* 0x0000080005507812 */ /* 0x000fe400078ec0ff */
[----:B------:R-:W-:Y:S01]  /*0140*/  LOP3.LUT R87, R4, 0x7fffe000, R87, 0xf8, !PT ;  /* 0x7fffe00004577812 */ /* 0x000fe200078ef857 */
[----:B------:R-:W-:Y:S01]  /*0150*/  HFMA2 R4, -RZ, RZ, 0, 0 ;  /* 0x00000000ff047431 */ /* 0x000fe200000001ff */
[----:B------:R-:W-:Y:S01]  /*0160*/  LOP3.LUT R3, R7, 0x7ff80000, R6, 0xf8, !PT ;  /* 0x7ff8000007037812 */ /* 0x000fe200078ef806 */
[----:B------:R-:W-:Y:S01]  /*0170*/  HFMA2 R7, -RZ, RZ, 0, 0 ;  /* 0x00000000ff077431 */ /* 0x000fe200000001ff */
[----:B------:R-:W-:-:S02]  /*0180*/  LOP3.LUT R6, R2, 0x1f, RZ, 0xc0, !PT ;  /* 0x0000001f02067812 */ /* 0x000fc400078ec0ff */
[----:B------:R-:W-:Y:S02]  /*0190*/  IADD3 R80, PT, PT, R80, 0x400, R9 ;  /* 0x0000040050507810 */ /* 0x000fe40007ffe009 */
[----:B------:R-:W-:Y:S02]  /*01a0*/  LEA R86, R0, R9, 0x4 ;  /* 0x0000000900567211 */ /* 0x000fe400078e20ff */
[-C--:B------:R-:W-:Y:S02]  /*01b0*/  LEA R82, R82, R11.reuse, 0x9 ;  /* 0x0000000b52527211 */ /* 0x080fe400078e48ff */
[----:B--2---:R-:W-:-:S07]  /*01c0*/  LEA R84, R0, R11, 0x4 ;  /* 0x0000000b00547211 */ /* 0x004fce00078e20ff */
.L_x_1:
[----:B------:R-:W0:Y:S01]  /*01d0*/  LDC.64 R56, c[0x0][0x380] ;  /* 0x0000e000ff387b82 */ /* 0x000e220000000a00 */
[----:B------:R-:W-:-:S07]  /*01e0*/  LEA R9, R4, R87, 0x7 ;  /* 0x0000005704097211 */ /* 0x000fce00078e38ff */
[----:B------:R-:W1:Y:S01]  /*01f0*/  LDC.64 R88, c[0x0][0x388] ;  /* 0x0000e200ff587b82 */ /* 0x000e620000000a00 */
[----:B0-----:R-:W-:-:S05]  /*0200*/  IMAD.WIDE.U32 R56, R9, 0x4, R56 ;  /* 0x0000000409387825 */ /* 0x001fca00078e0038 */
[----:B------:R-:W2:Y:S04]  /*0210*/  LDG.E.128.CONSTANT R24, desc[UR6][R56.64] ;  /* 0x0000000638187981 */ /* 0x000ea8000c1e9d00 */
[----:B------:R-:W3:Y:S04]  /*0220*/  LDG.E.128.CONSTANT R28, desc[UR6][R56.64+0x1000] ;  /* 0x00100006381c7981 */ /* 0x000ee8000c1e9d00 */
[----:B------:R-:W4:Y:S04]  /*0230*/  LDG.E.128.CONSTANT R32, desc[UR6][R56.64+0x2000] ;  /* 0x0020000638207981 */ /* 0x000f28000c1e9d00 */
[----:B------:R-:W5:Y:S04]  /*0240*/  LDG.E.128.CONSTANT R36, desc[UR6][R56.64+0x3000] ;  /* 0x0030000638247981 */ /* 0x000f68000c1e9d00 */
[----:B------:R-:W5:Y:S04]  /*0250*/  LDG.E.128.CONSTANT R44, desc[UR6][R56.64+0x4000] ;  /* 0x00400006382c7981 */ /* 0x000f68000c1e9d00 */
[----:B------:R-:W5:Y:S01]  /*0260*/  LDG.E.128.CONSTANT R48, desc[UR6][R56.64+0x5000] ;  /* 0x0050000638307981 */ /* 0x000f62000c1e9d00 */
[----:B------:R-:W-:Y:S01]  /*0270*/  LEA R9, R4, R3, 0x7 ;  /* 0x0000000304097211 */ /* 0x000fe200078e38ff */
[----:B------:R-:W-:Y:S04]  /*0280*/  BAR.SYNC.DEFER_BLOCKING 0x0 ;  /* 0x0000000000007b1d */ /* 0x000fe80000010000 */
[----:B-1----:R-:W-:-:S02]  /*0290*/  IMAD.WIDE.U32 R88, R9, 0x4, R88 ;  /* 0x0000000409587825 */ /* 0x002fc400078e0058 */
[----:B------:R-:W5:Y:S04]  /*02a0*/  LDG.E.128.CONSTANT R8, desc[UR6][R56.64+0x6000] ;  /* 0x0060000638087981 */ /* 0x000f68000c1e9d00 */
        /* <DEDUP_REMOVED lines=11> */
[----:B--2---:R0:W-:Y:S04]  /*0360*/  STS.128 [R86], R24 ;  /* 0x0000001856007388 */ /* 0x0041e80000000c00 */
[----:B---3--:R1:W-:Y:S04]  /*0370*/  STS.128 [R86+0x200], R28 ;  /* 0x0002001c56007388 */ /* 0x0083e80000000c00 */
[----:B----4-:R2:W-:Y:S04]  /*0380*/  STS.128 [R86+0x400], R32 ;  /* 0x0004002056007388 */ /* 0x0105e80000000c00 */
[----:B-----5:R3:W-:Y:S04]  /*0390*/  STS.128 [R86+0x600], R36 ;  /* 0x0006002456007388 */ /* 0x0207e80000000c00 */
[----:B------:R4:W-:Y:S04]  /*03a0*/  STS.128 [R86+0x800], R44 ;  /* 0x0008002c56007388 */ /* 0x0009e80000000c00 */
[----:B------:R5:W-:Y:S04]  /*03b0*/  STS.128 [R86+0xa00], R48 ;  /* 0x000a003056007388 */ /* 0x000be80000000c00 */
[----:B0-----:R-:W5:Y:S04]  /*03c0*/  LDG.E.128.CONSTANT R24, desc[UR6][R88.64+0x2000] ;  /* 0x0020000658187981 */ /* 0x001f68000c1e9d00 */
[----:B-1----:R-:W5:Y:S04]  /*03d0*/  LDG.E.128.CONSTANT R28, desc[UR6][R88.64+0x3000] ;  /* 0x00300006581c7981 */ /* 0x002f68000c1e9d00 */
[----:B--2---:R-:W2:Y:S04]  /*03e0*/  LDG.E.128.CONSTANT R32, desc[UR6][R88.64+0x4000] ;  /* 0x0040000658207981 */ /* 0x004ea8000c1e9d00 */
[----:B---3--:R-:W3:Y:S04]  /*03f0*/  LDG.E.128.CONSTANT R36, desc[UR6][R88.64+0x5000] ;  /* 0x0050000658247981 */ /* 0x008ee8000c1e9d00 */
[----:B----4-:R-:W4:Y:S04]  /*0400*/  LDG.E.128.CONSTANT R44, desc[UR6][R88.64+0x7000] ;  /* 0x00700006582c7981 */ /* 0x010f28000c1e9d00 */
[----:B-----5:R-:W5:Y:S04]  /*0410*/  LDG.E.128.CONSTANT R48, desc[UR6][R88.64+0x8000] ;  /* 0x0080000658307981 */ /* 0x020f68000c1e9d00 */
[----:B------:R-:W-:Y:S04]  /*0420*/  STS.128 [R86+0xc00], R8 ;  /* 0x000c000856007388 */ /* 0x000fe80000000c00 */
[----:B------:R-:W-:Y:S04]  /*0430*/  STS.128 [R86+0xe00], R12 ;  /* 0x000e000c56007388 */ /* 0x000fe80000000c00 */
[----:B------:R-:W-:Y:S04]  /*0440*/  STS.128 [R84], R16 ;  /* 0x0000001054007388 */ /* 0x000fe80000000c00 */
[----:B------:R-:W-:Y:S04]  /*0450*/  STS.128 [R84+0x200], R20 ;  /* 0x0002001454007388 */ /* 0x000fe80000000c00 */
[----:B------:R-:W-:Y:S04]  /*0460*/  STS.128 [R84+0xc00], R40 ;  /* 0x000c002854007388 */ /* 0x000fe80000000c00 */
[----:B------:R-:W-:Y:S04]  /*0470*/  STS.128 [R84+0x1200], R52 ;  /* 0x0012003454007388 */ /* 0x000fe80000000c00 */
[----:B------:R-:W-:Y:S04]  /*0480*/  STS.128 [R84+0x1400], R56 ;  /* 0x0014003854007388 */ /* 0x000fe80000000c00 */
[----:B------:R-:W-:Y:S04]  /*0490*/  STS.128 [R84+0x1600], R60 ;  /* 0x0016003c54007388 */ /* 0x000fe80000000c00 */
[----:B------:R-:W-:Y:S04]  /*04a0*/  STS.128 [R84+0x1800], R64 ;  /* 0x0018004054007388 */ /* 0x000fe80000000c00 */
[----:B------:R-:W-:Y:S04]  /*04b0*/  STS.128 [R84+0x1a00], R68 ;  /* 0x001a004454007388 */ /* 0x000fe80000000c00 */
[----:B------:R-:W-:Y:S04]  /*04c0*/  STS.128 [R84+0x1c00], R72 ;  /* 0x001c004854007388 */ /* 0x000fe80000000c00 */
[----:B------:R-:W-:Y:S01]  /*04d0*/  STS.128 [R84+0x1e00], R76 ;  /* 0x001e004c54007388 */ /* 0x000fe20000000c00 */
[----:B------:R-:W-:Y:S01]  /*04e0*/  IADD3 R4, PT, PT, R4, 0x1, RZ ;  /* 0x0000000104047810 */ /* 0x000fe20007ffe0ff */
[----:B------:R-:W-:-:S03]  /*04f0*/  UMOV UR4, 0x400 ;  /* 0x0000040000047882 */ /* 0x000fc60000000000 */
[----:B------:R-:W-:Y:S01]  /*0500*/  ISETP.NE.AND P0, PT, R4, 0x8, PT ;  /* 0x000000080400780c */ /* 0x000fe20003f05270 */
[----:B------:R-:W-:Y:S04]  /*0510*/  STS.128 [R84+0x400], R24 ;  /* 0x0004001854007388 */ /* 0x000fe80000000c00 */
[----:B------:R-:W-:Y:S04]  /*0520*/  STS.128 [R84+0x600], R28 ;  /* 0x0006001c54007388 */ /* 0x000fe80000000c00 */
[----:B--2---:R-:W-:Y:S04]  /*0530*/  STS.128 [R84+0x800], R32 ;  /* 0x0008002054007388 */ /* 0x004fe80000000c00 */
[----:B---3--:R-:W-:Y:S04]  /*0540*/  STS.128 [R84+0xa00], R36 ;  /* 0x000a002454007388 */ /* 0x008fe80000000c00 */
[----:B----4-:R-:W-:Y:S04]  /*0550*/  STS.128 [R84+0xe00], R44 ;  /* 0x000e002c54007388 */ /* 0x010fe80000000c00 */
[----:B-----5:R0:W-:Y:S02]  /*0560*/  STS.128 [R84+0x1000], R48 ;  /* 0x0010003054007388 */ /* 0x0201e40000000c00 */
[----:B0-----:R-:W-:Y:S01]  /*0570*/  MOV R48, R80 ;  /* 0x0000005000307202 */ /* 0x001fe20000000f00 */
[----:B------:R-:W-:Y:S06]  /*0580*/  BAR.SYNC.DEFER_BLOCKING 0x0 ;  /* 0x0000000000007b1d */ /* 0x000fec0000010000 */
.L_x_0:
[----:B------:R-:W-:Y:S04]  /*0590*/  LDS.128 R8, [R48+-0x400] ;  /* 0xfffc000030087984 */ /* 0x000fe80000000c00 */
[----:B------:R-:W0:Y:S04]  /*05a0*/  LDS.128 R12, [R82+UR4+-0x400] ;  /* 0xfffc0004520c7984 */ /* 0x000e280008000c00 */
[----:B------:R-:W1:Y:S04]  /*05b0*/  LDS.128 R16, [R48+-0x200] ;  /* 0xfffe000030107984 */ /* 0x000e680000000c00 */
[----:B------:R-:W2:Y:S04]  /*05c0*/  LDS.128 R20, [R48] ;  /* 0x0000000030147984 */ /* 0x000ea80000000c00 */
[----:B------:R-:W3:Y:S04]  /*05d0*/  LDS.128 R24, [R48+0x200] ;  /* 0x0002000030187984 */ /* 0x000ee80000000c00 */
[----:B------:R-:W-:Y:S04]  /*05e0*/  LDS.128 R28, [R48+-0x3f0] ;  /* 0xfffc1000301c7984 */ /* 0x000fe80000000c00 */
[----:B------:R-:W4:Y:S01]  /*05f0*/  LDS.128 R32, [R82+UR4+-0x3f0] ;  /* 0xfffc100452207984 */ /* 0x000f220008000c00 */
[----:B------:R-:W-:-:S03]  /*0600*/  UIADD3 UR4, UPT, UPT, UR4, 0x20, URZ ;  /* 0x0000002004047890 */ /* 0x000fc6000fffe0ff */
[----:B------:R-:W5:Y:S01]  /*0610*/  LDS.128 R36, [R48+-0x1f0] ;  /* 0xfffe100030247984 */ /* 0x000f620000000c00 */
[----:B------:R-:W-:-:S03]  /*0620*/  UISETP.NE.AND UP0, UPT, UR4, 0x600, UPT ;  /* 0x000006000400788c */ /* 0x000fc6000bf05270 */
[----:B------:R-:W5:Y:S04]  /*0630*/  LDS.128 R40, [R48+0x10] ;  /* 0x0000100030287984 */ /* 0x000f680000000c00 */
[----:B------:R0:W5:Y:S02]  /*0640*/  LDS.128 R44, [R48+0x210] ;  /* 0x00021000302c7984 */ /* 0x0001640000000c00 */
[----:B0-----:R-:W-:Y:S01]  /*0650*/  FFMA R8, R8, R12, R85 ;  /* 0x0000000c08087223 */ /* 0x001fe20000000055 */
[----:B------:R-:W-:Y:S01]  /*0660*/  IADD3 R48, PT, PT, R48, 0x20, RZ ;  /* 0x0000002030307810 */ /* 0x000fe20007ffe0ff */
[C---:B-1----:R-:W-:Y:S02]  /*0670*/  FFMA R16, R12.reuse, R16, R81 ;  /* 0x000000100c107223 */ /* 0x042fe40000000051 */
[----:B------:R-:W-:Y:S01]  /*0680*/  FFMA R9, R9, R13, R8 ;  /* 0x0000000d09097223 */ /* 0x000fe20000000008 */
[----:B--2---:R-:W-:Y:S01]  /*0690*/  FFMA R20, R12, R20, R7 ;  /* 0x000000140c147223 */ /* 0x004fe20000000007 */
[----:B------:R-:W-:-:S02]  /*06a0*/  FFMA R17, R13, R17, R16 ;  /* 0x000000110d117223 */ /* 0x000fc40000000010 */
[----:B------:R-:W-:Y:S01]  /*06b0*/  FFMA R10, R10, R14, R9 ;  /* 0x0000000e0a0a7223 */ /* 0x000fe20000000009 */
[----:B---3--:R-:W-:Y:S01]  /*06c0*/  FFMA R24, R12, R24, R83 ;  /* 0x000000180c187223 */ /* 0x008fe20000000053 */
[----:B------:R-:W-:Y:S01]  /*06d0*/  FFMA R21, R13, R21, R20 ;  /* 0x000000150d157223 */ /* 0x000fe20000000014 */
[C---:B------:R-:W-:Y:S01]  /*06e0*/  FFMA R18, R14.reuse, R18, R17 ;  /* 0x000000120e127223 */ /* 0x040fe20000000011 */
[----:B------:R-:W-:Y:S01]  /*06f0*/  FFMA R11, R11, R15, R10 ;  /* 0x0000000f0b0b7223 */ /* 0x000fe2000000000a */
[----:B------:R-:W-:Y:S01]  /*0700*/  FFMA R25, R13, R25, R24 ;  /* 0x000000190d197223 */ /* 0x000fe20000000018 */
[C---:B------:R-:W-:Y:S01]  /*0710*/  FFMA R22, R14.reuse, R22, R21 ;  /* 0x000000160e167223 */ /* 0x040fe20000000015 */
[C---:B------:R-:W-:Y:S02]  /*0720*/  FFMA R19, R15.reuse, R19, R18 ;  /* 0x000000130f137223 */ /* 0x040fe40000000012 */
[----:B------:R-:W-:Y:S01]  /*0730*/  FFMA R26, R14, R26, R25 ;  /* 0x0000001a0e1a7223 */ /* 0x000fe20000000019 */
[----:B------:R-:W-:Y:S01]  /*0740*/  FFMA R23, R15, R23, R22 ;  /* 0x000000170f177223 */ /* 0x000fe20000000016 */
[----:B----4-:R-:W-:-:S02]  /*0750*/  FFMA R28, R28, R32, R11 ;  /* 0x000000201c1c7223 */ /* 0x010fc4000000000b */
[----:B------:R-:W-:Y:S01]  /*0760*/  FFMA R27, R15, R27, R26 ;  /* 0x0000001b0f1b7223 */ /* 0x000fe2000000001a */
[C---:B-----5:R-:W-:Y:S01]  /*0770*/  FFMA R36, R32.reuse, R36, R19 ;  /* 0x0000002420247223 */ /* 0x060fe20000000013 */
[----:B------:R-:W-:Y:S01]  /*0780*/  FFMA R29, R29, R33, R28 ;  /* 0x000000211d1d7223 */ /* 0x000fe2000000001c */
[----:B------:R-:W-:Y:S02]  /*0790*/  FFMA R40, R32, R40, R23 ;  /* 0x0000002820287223 */ /* 0x000fe40000000017 */
[C---:B------:R-:W-:Y:S01]  /*07a0*/  FFMA R37, R33.reuse, R37, R36 ;  /* 0x0000002521257223 */ /* 0x040fe20000000024 */
[----:B------:R-:W-:Y:S01]  /*07b0*/  FFMA R30, R30, R34, R29 ;  /* 0x000000221e1e7223 */ /* 0x000fe2000000001d */
[----:B------:R-:W-:Y:S01]  /*07c0*/  FFMA R44, R32, R44, R27 ;  /* 0x0000002c202c7223 */ /* 0x000fe2000000001b */
[----:B------:R-:W-:Y:S01]  /*07d0*/  FFMA R41, R33, R41, R40 ;  /* 0x0000002921297223 */ /* 0x000fe20000000028 */
[C---:B------:R-:W-:Y:S01]  /*07e0*/  FFMA R38, R34.reuse, R38, R37 ;  /* 0x0000002622267223 */ /* 0x040fe20000000025 */
[----:B------:R-:W-:Y:S01]  /*07f0*/  FFMA R85, R31, R35, R30 ;  /* 0x000000231f557223 */ /* 0x000fe2000000001e */
[----:B------:R-:W-:Y:S01]  /*0800*/  FFMA R45, R33, R45, R44 ;  /* 0x0000002d212d7223 */ /* 0x000fe2000000002c */
[----:B------:R-:W-:Y:S01]  /*0810*/  FFMA R42, R34, R42, R41 ;  /* 0x0000002a222a7223 */ /* 0x000fe20000000029 */
[----:B------:R-:W-:-:S02]  /*0820*/  FFMA R81, R35, R39, R38 ;  /* 0x0000002723517223 */ /* 0x000fc40000000026 */
[----:B------:R-:W-:Y:S01]  /*0830*/  FFMA R46, R34, R46, R45 ;  /* 0x0000002e222e7223 */ /* 0x000fe2000000002d */
[----:B------:R-:W-:-:S03]  /*0840*/  FFMA R7, R35, R43, R42 ;  /* 0x0000002b23077223 */ /* 0x000fc6000000002a */
[----:B------:R-:W-:Y:S01]  /*0850*/  FFMA R83, R35, R47, R46 ;  /* 0x0000002f23537223 */ /* 0x000fe2000000002e */
[----:B------:R-:W-:Y:S06]  /*0860*/  BRA.U UP0, `(.L_x_0) ;  /* 0xfffffffd00487547 */ /* 0x000fec000b83ffff */
[----:B------:R-:W-:Y:S05]  /*0870*/  @P0 BRA `(.L_x_1) ;  /* 0xfffffff800540947 */ /* 0x000fea000383ffff */
[----:B------:R-:W0:Y:S01]  /*0880*/  LDC.64 R8, c[0x0][0x390] ;  /* 0x0000e400ff087b82 */ /* 0x000e220000000a00 */
[----:B------:R-:W-:Y:S02]  /*0890*/  LOP3.LUT R5, R5, 0x80f, R0, 0xc8, !PT ;  /* 0x0000080f05057812 */ /* 0x000fe400078ec800 */
[----:B------:R-:W-:-:S04]  /*08a0*/  SHF.L.U32 R2, R2, 0x7, RZ ;  /* 0x0000000702027819 */ /* 0x000fc800000006ff */
[----:B------:R-:W-:-:S04]  /*08b0*/  LOP3.LUT R5, R5, 0x7ffff000, R2, 0xf8, !PT ;  /* 0x7ffff00005057812 */ /* 0x000fc800078ef802 */
[----:B------:R-:W-:-:S05]  /*08c0*/  LEA R3, R6, R5, 0x4 ;  /* 0x0000000506037211 */ /* 0x000fca00078e20ff */
[----:B0-----:R-:W-:-:S05]  /*08d0*/  IMAD.WIDE.U32 R2, R3, 0x4, R8 ;  /* 0x0000000403027825 */ /* 0x001fca00078e0008 */
[----:B------:R-:W-:Y:S04]  /*08e0*/  STG.E desc[UR6][R2.64], R85 ;  /* 0x0000005502007986 */ /* 0x000fe8000c101906 */
[----:B------:R-:W-:Y:S04]  /*08f0*/  STG.E desc[UR6][R2.64+0x800], R81 ;  /* 0x0008005102007986 */ /* 0x000fe8000c101906 */
[----:B------:R-:W-:Y:S04]  /*0900*/  STG.E desc[UR6][R2.64+0x1000], R7 ;  /* 0x0010000702007986 */ /* 0x000fe8000c101906 */
[----:B------:R-:W-:Y:S01]  /*0910*/  STG.E desc[UR6][R2.64+0x1800], R83 ;  /* 0x0018005302007986 */ /* 0x000fe2000c101906 */
[----:B------:R-:W-:Y:S05]  /*0920*/  EXIT ;  /* 0x000000000000794d */ /* 0x000fea0003800000 */
.L_x_2:
[----:B------:R-:W-:-:S00]  /*0930*/  BRA `(.L_x_2) ;  /* 0xfffffffc00fc7947 */ /* 0x000fc0000383ffff */
[----:B------:R-:W-:-:S00]  /*0940*/  NOP ;  /* 0x0000000000007918 */ /* 0x000fc00000000000 */
        /* <DEDUP_REMOVED lines=11> */
.L_x_3:


//--------------------- .nv.shared.default_function_kernel0 --------------------------
	.section	.nv.shared.default_function_kernel0,"aw",@nobits
	.sectionflags	@""
	.align	4
.nv.shared.default_function_kernel0:
	.zero		13312


//--------------------- .nv.shared.reserved.0     --------------------------
	.section	.nv.shared.reserved.0,"aw",@nobits
	.weak		__nv_reservedSMEM_offset_0_alias
	.size		__nv_reservedSMEM_offset_0_alias, 0, 64
	.other		__nv_reservedSMEM_offset_0_alias,@"STO_CUDA_RESERVED_SHARED STV_DEFAULT"
__nv_reservedSMEM_offset_0_alias:
	.zero		0
	.zero		64


//--------------------- .nv.constant0.default_function_kernel0 --------------------------
	.section	.nv.constant0.default_function_kernel0,"a",@progbits
	.sectionflags	@""
	.align	4
.nv.constant0.default_function_kernel0:
	.zero		920


//--------------------- SYMBOLS --------------------------

	.type		.nv.reservedSmem.offset0,@object
	.size		.nv.reservedSmem.offset0,0x4
	.type		.nv.reservedSmem.cap,@object
	.size		.nv.reservedSmem.cap,0x4
